	.headerflags	@"EF_CUDA_TEXMODE_UNIFIED EF_CUDA_64BIT_ADDRESS EF_CUDA_ACCELERATORS EF_CUDA_SM90 EF_CUDA_VIRTUAL_SM(EF_CUDA_SM90)"
	.elftype	@"ET_EXEC"


//--------------------- .nv.info                  --------------------------
	.section	.nv.info,"",@"SHT_CUDA_INFO"
	.align	4


	//----- nvinfo : EIATTR_REGCOUNT
	.align		4
        /*0000*/ 	.byte	0x04, 0x2f
        /*0002*/ 	.short	(.L_1 - .L_0)
	.align		4
.L_0:
        /*0004*/ 	.word	index@(triton_poi_fused_cat_clone_0)
        /*0008*/ 	.word	0x00000010


	//----- nvinfo : EIATTR_MIN_STACK_SIZE
	.align		4
.L_1:
        /*000c*/ 	.byte	0x04, 0x12
        /*000e*/ 	.short	(.L_3 - .L_2)
	.align		4
.L_2:
        /*0010*/ 	.word	index@(triton_poi_fused_cat_clone_0)
        /*0014*/ 	.word	0x00000000


	//----- nvinfo : EIATTR_FRAME_SIZE
	.align		4
.L_3:
        /*0018*/ 	.byte	0x04, 0x11
        /*001a*/ 	.short	(.L_5 - .L_4)
	.align		4
.L_4:
        /*001c*/ 	.word	index@(triton_poi_fused_cat_clone_0)
        /*0020*/ 	.word	0x00000000


	//----- nvinfo : EIATTR_MIN_STACK_SIZE
	.align		4
.L_5:
        /*0024*/ 	.byte	0x04, 0x12
        /*0026*/ 	.short	(.L_7 - .L_6)
	.align		4
.L_6:
        /*0028*/ 	.word	index@(triton_poi_fused_cat_clone_0)
        /*002c*/ 	.word	0x00000000
.L_7:


//--------------------- .nv.info.triton_poi_fused_cat_clone_0 --------------------------
	.section	.nv.info.triton_poi_fused_cat_clone_0,"",@"SHT_CUDA_INFO"
	.sectionflags	@""
	.align	4


	//----- nvinfo : EIATTR_CUDA_API_VERSION
	.align		4
        /*0000*/ 	.byte	0x04, 0x37
        /*0002*/ 	.short	(.L_9 - .L_8)
.L_8:
        /*0004*/ 	.word	0x0000007c


	//----- nvinfo : EIATTR_KPARAM_INFO
	.align		4
.L_9:
        /*0008*/ 	.byte	0x04, 0x17
        /*000a*/ 	.short	(.L_11 - .L_10)
.L_10:
        /*000c*/ 	.word	0x00000000
        /*0010*/ 	.short	0x0004
        /*0012*/ 	.short	0x001c
        /*0014*/ 	.byte	0x00, 0xf0, 0x11, 0x00


	//----- nvinfo : EIATTR_KPARAM_INFO
	.align		4
.L_11:
        /*0018*/ 	.byte	0x04, 0x17
        /*001a*/ 	.short	(.L_13 - .L_12)
.L_12:
        /*001c*/ 	.word	0x00000000
        /*0020*/ 	.short	0x0003
        /*0022*/ 	.short	0x0018
        /*0024*/ 	.byte	0x00, 0xf0, 0x11, 0x00


	//----- nvinfo : EIATTR_KPARAM_INFO
	.align		4
.L_13:
        /*0028*/ 	.byte	0x04, 0x17
        /*002a*/ 	.short	(.L_15 - .L_14)
.L_14:
        /*002c*/ 	.word	0x00000000
        /*0030*/ 	.short	0x0002
        /*0032*/ 	.short	0x0010
        /*0034*/ 	.byte	0x00, 0xf4, 0x21, 0x00


	//----- nvinfo : EIATTR_KPARAM_INFO
	.align		4
.L_15:
        /*0038*/ 	.byte	0x04, 0x17
        /*003a*/ 	.short	(.L_17 - .L_16)
.L_16:
        /*003c*/ 	.word	0x00000000
        /*0040*/ 	.short	0x0001
        /*0042*/ 	.short	0x0008
        /*0044*/ 	.byte	0x00, 0xf4, 0x21, 0x00


	//----- nvinfo : EIATTR_KPARAM_INFO
	.align		4
.L_17:
        /*0048*/ 	.byte	0x04, 0x17
        /*004a*/ 	.short	(.L_19 - .L_18)
.L_18:
        /*004c*/ 	.word	0x00000000
        /*0050*/ 	.short	0x0000
        /*0052*/ 	.short	0x0000
        /*0054*/ 	.byte	0x00, 0xf4, 0x21, 0x00


	//----- nvinfo : EIATTR_SPARSE_MMA_MASK
	.align		4
.L_19:
        /*0058*/ 	.byte	0x03, 0x50
        /*005a*/ 	.short	0x0000


	//----- nvinfo : EIATTR_MAXREG_COUNT
	.align		4
        /*005c*/ 	.byte	0x03, 0x1b
        /*005e*/ 	.short	0x00ff


	//----- nvinfo : EIATTR_EXIT_INSTR_OFFSETS
	.align		4
        /*0060*/ 	.byte	0x04, 0x1c
        /*0062*/ 	.short	(.L_21 - .L_20)


	//   ....[0]....
.L_20:
        /*0064*/ 	.word	0x00000330


	//   ....[1]....
        /*0068*/ 	.word	0x00000390


	//----- nvinfo : EIATTR_REQNTID
	.align		4
.L_21:
        /*006c*/ 	.byte	0x04, 0x10
        /*006e*/ 	.short	(.L_23 - .L_22)
.L_22:
        /*0070*/ 	.word	0x00000020
        /*0074*/ 	.word	0x00000001
        /*0078*/ 	.word	0x00000001


	//----- nvinfo : EIATTR_CBANK_PARAM_SIZE
	.align		4
.L_23:
        /*007c*/ 	.byte	0x03, 0x19
        /*007e*/ 	.short	0x0020


	//----- nvinfo : EIATTR_PARAM_CBANK
	.align		4
        /*0080*/ 	.byte	0x04, 0x0a
        /*0082*/ 	.short	(.L_25 - .L_24)
	.align		4
.L_24:
        /*0084*/ 	.word	index@(.nv.constant0.triton_poi_fused_cat_clone_0)
        /*0088*/ 	.short	0x0210
        /*008a*/ 	.short	0x0020


	//----- nvinfo : EIATTR_SW_WAR
	.align		4
.L_25:
        /*008c*/ 	.byte	0x04, 0x36
        /*008e*/ 	.short	(.L_27 - .L_26)
.L_26:
        /*0090*/ 	.word	0x00000008
.L_27:


//--------------------- .nv.callgraph             --------------------------
	.section	.nv.callgraph,"",@"SHT_CUDA_CALLGRAPH"
	.align	4
	.sectionentsize	8
	.align		4
        /*0000*/ 	.word	0x00000000
	.align		4
        /*0004*/ 	.word	0xffffffff
	.align		4
        /*0008*/ 	.word	0x00000000
	.align		4
        /*000c*/ 	.word	0xfffffffe
	.align		4
        /*0010*/ 	.word	0x00000000
	.align		4
        /*0014*/ 	.word	0xfffffffd
	.align		4
        /*0018*/ 	.word	0x00000000
	.align		4
        /*001c*/ 	.word	0xfffffffc


//--------------------- .text.triton_poi_fused_cat_clone_0 --------------------------
	.section	.text.triton_poi_fused_cat_clone_0,"ax",@progbits
	.sectionflags	@"SHF_BARRIERS=1"
	.align	128
        .global         triton_poi_fused_cat_clone_0
        .type           triton_poi_fused_cat_clone_0,@function
        .size           triton_poi_fused_cat_clone_0,(.L_x_1 - triton_poi_fused_cat_clone_0)
        .other          triton_poi_fused_cat_clone_0,@"STO_CUDA_ENTRY STV_DEFAULT"
triton_poi_fused_cat_clone_0:
.text.triton_poi_fused_cat_clone_0:
[----:B------:R-:W0:Y:S02]  /*0000*/  LDC R1, c[0x0][0x28] ;  /* 0x00000a00ff017b82 */ /* 0x000e240000000800 */
[----:B------:R-:W1:Y:S01]  /*0010*/  S2R R0, SR_CTAID.Y ;  /* 0x0000000000007919 */ /* 0x000e620000002600 */
[----:B------:R-:W2:Y:S01]  /*0020*/  LDC.64 R4, c[0x0][0x218] ;  /* 0x00008600ff047b82 */ /* 0x000ea20000000a00 */
[----:B------:R-:W-:Y:S01]  /*0030*/  ULDC.64 UR6, c[0x0][0x208] ;  /* 0x0000820000067ab9 */ /* 0x000fe20000000a00 */
[----:B------:R-:W3:Y:S01]  /*0040*/  S2R R13, SR_TID.X ;  /* 0x00000000000d7919 */ /* 0x000ee20000002100 */
[----:B------:R-:W4:Y:S05]  /*0050*/  S2R R8, SR_CTAID.X ;  /* 0x0000000000087919 */ /* 0x000f2a0000002500 */
[----:B------:R-:W5:Y:S01]  /*0060*/  LDC.64 R2, c[0x0][0x210] ;  /* 0x00008400ff027b82 */ /* 0x000f620000000a00 */
[----:B-1----:R-:W-:Y:S01]  /*0070*/  IMAD.SHL.U32 R0, R0, 0x8, RZ ;  /* 0x0000000800007824 */ /* 0x002fe200078e00ff */
[----:B---3--:R-:W-:-:S04]  /*0080*/  SHF.R.U32.HI R9, RZ, 0x3, R13 ;  /* 0x00000003ff097819 */ /* 0x008fc8000001160d */
[----:B------:R-:W-:Y:S01]  /*0090*/  LOP3.LUT R6, R0, 0x7, R13, 0xf8, !PT ;  /* 0x0000000700067812 */ /* 0x000fe200078ef80d */
[----:B----4-:R-:W-:Y:S01]  /*00a0*/  IMAD.SHL.U32 R8, R8, 0x4, RZ ;  /* 0x0000000408087824 */ /* 0x010fe200078e00ff */
[----:B------:R-:W-:Y:S02]  /*00b0*/  SGXT.U32 R9, R9, 0x2 ;  /* 0x000000020909781a */ /* 0x000fe40000000000 */
[----:B------:R-:W-:Y:S02]  /*00c0*/  SHF.R.S32.HI R7, RZ, 0x1f, R6 ;  /* 0x0000001fff077819 */ /* 0x000fe40000011406 */
[----:B------:R-:W-:Y:S02]  /*00d0*/  ISETP.GE.AND P1, PT, R6, 0x10, PT ;  /* 0x000000100600780c */ /* 0x000fe40003f26270 */
[----:B------:R-:W-:Y:S02]  /*00e0*/  LEA.HI R10, R7, R6, RZ, 0x2 ;  /* 0x00000006070a7211 */ /* 0x000fe400078f10ff */
[----:B------:R-:W-:-:S02]  /*00f0*/  LOP3.LUT R7, R8, R9, RZ, 0xfc, !PT ;  /* 0x0000000908077212 */ /* 0x000fc400078efcff */
[C---:B------:R-:W-:Y:S01]  /*0100*/  LOP3.LUT R11, R10.reuse, 0xfffffffc, RZ, 0xc0, !PT ;  /* 0xfffffffc0a0b7812 */ /* 0x040fe200078ec0ff */
[----:B------:R-:W-:Y:S01]  /*0110*/  IMAD.SHL.U32 R10, R10, 0x4, RZ ;  /* 0x000000040a0a7824 */ /* 0x000fe200078e00ff */
[----:B------:R-:W-:-:S03]  /*0120*/  ISETP.GE.AND P0, PT, R7, 0x4, PT ;  /* 0x000000040700780c */ /* 0x000fc60003f06270 */
[----:B------:R-:W-:Y:S01]  /*0130*/  IMAD.IADD R11, R6, 0x1, -R11 ;  /* 0x00000001060b7824 */ /* 0x000fe200078e0a0b */
[----:B------:R-:W-:Y:S02]  /*0140*/  LOP3.LUT R10, R10, 0xfffffff0, RZ, 0xc0, !PT ;  /* 0xfffffff00a0a7812 */ /* 0x000fe400078ec0ff */
[----:B------:R-:W-:Y:S01]  /*0150*/  ISETP.LT.AND P0, PT, R6, 0x10, !P0 ;  /* 0x000000100600780c */ /* 0x000fe20004701270 */
[----:B------:R-:W-:Y:S02]  /*0160*/  IMAD R7, R7, 0x4, R11 ;  /* 0x0000000407077824 */ /* 0x000fe400078e020b */
[----:B--2---:R-:W-:-:S04]  /*0170*/  IMAD.WIDE R4, R11, 0x4, R4 ;  /* 0x000000040b047825 */ /* 0x004fc800078e0204 */
[----:B------:R-:W-:Y:S02]  /*0180*/  IMAD.IADD R7, R7, 0x1, R10 ;  /* 0x0000000107077824 */ /* 0x000fe400078e020a */
[----:B------:R-:W-:Y:S02]  /*0190*/  IMAD.MOV.U32 R11, RZ, RZ, RZ ;  /* 0x000000ffff0b7224 */ /* 0x000fe400078e00ff */
[----:B------:R-:W-:Y:S02]  /*01a0*/  IMAD.MOV.U32 R6, RZ, RZ, RZ ;  /* 0x000000ffff067224 */ /* 0x000fe400078e00ff */
[----:B-----5:R-:W-:Y:S02]  /*01b0*/  IMAD.WIDE R2, R7, 0x4, R2 ;  /* 0x0000000407027825 */ /* 0x020fe400078e0202 */
[----:B------:R-:W2:Y:S04]  /*01c0*/  @!P1 LDG.E.EL R11, desc[UR6][R4.64] ;  /* 0x00000006040b9981 */ /* 0x000ea8000c2e1900 */
[----:B------:R1:W2:Y:S01]  /*01d0*/  @P0 LDG.E.EL R6, desc[UR6][R2.64] ;  /* 0x0000000602060981 */ /* 0x0002a2000c2e1900 */
[----:B------:R-:W3:Y:S01]  /*01e0*/  S2UR UR5, SR_CgaCtaId ;  /* 0x00000000000579c3 */ /* 0x000ee20000008800 */
[----:B------:R-:W-:Y:S01]  /*01f0*/  IMAD.SHL.U32 R7, R13, 0x4, RZ ;  /* 0x000000040d077824 */ /* 0x000fe200078e00ff */
[----:B------:R-:W-:Y:S01]  /*0200*/  UMOV UR4, 0x400 ;  /* 0x0000040000047882 */ /* 0x000fe20000000000 */
[----:B------:R-:W-:-:S02]  /*0210*/  SHF.R.U32.HI R12, RZ, 0x2, R13 ;  /* 0x00000002ff0c7819 */ /* 0x000fc4000001160d */
[----:B------:R-:W-:Y:S02]  /*0220*/  LOP3.LUT R8, R8, 0x3, R13, 0xf8, !PT ;  /* 0x0000000308087812 */ /* 0x000fe400078ef80d */
[----:B------:R-:W-:Y:S02]  /*0230*/  LOP3.LUT R10, R7, 0x1c, RZ, 0xc0, !PT ;  /* 0x0000001c070a7812 */ /* 0x000fe400078ec0ff */
[----:B------:R-:W-:Y:S02]  /*0240*/  SGXT.U32 R7, R12, 0x3 ;  /* 0x000000030c07781a */ /* 0x000fe40000000000 */
[----:B------:R-:W-:Y:S02]  /*0250*/  LOP3.LUT R9, R10, R9, RZ, 0xfc, !PT ;  /* 0x000000090a097212 */ /* 0x000fe400078efcff */
[----:B------:R-:W-:Y:S02]  /*0260*/  LOP3.LUT R7, R0, R7, RZ, 0xfc, !PT ;  /* 0x0000000700077212 */ /* 0x000fe400078efcff */
[----:B------:R-:W-:-:S02]  /*0270*/  ISETP.GE.AND P0, PT, R8, 0x4, PT ;  /* 0x000000040800780c */ /* 0x000fc40003f06270 */
[----:B-1----:R-:W-:Y:S02]  /*0280*/  LOP3.LUT R2, R13, 0x1c, RZ, 0xc0, !PT ;  /* 0x0000001c0d027812 */ /* 0x002fe400078ec0ff */
[----:B------:R-:W-:Y:S02]  /*0290*/  ISETP.LT.AND P0, PT, R7, 0x10, !P0 ;  /* 0x000000100700780c */ /* 0x000fe40004701270 */
[----:B------:R-:W-:Y:S01]  /*02a0*/  LOP3.LUT R0, R13, 0x1f, RZ, 0xc0, !PT ;  /* 0x0000001f0d007812 */ /* 0x000fe200078ec0ff */
[----:B---3--:R-:W-:-:S06]  /*02b0*/  UPRMT UR4, UR5, 0x654, UR4 ;  /* 0x0000065405047896 */ /* 0x008fcc0008000004 */
[----:B------:R-:W-:Y:S02]  /*02c0*/  VIADD R10, R10, UR4 ;  /* 0x000000040a0a7c36 */ /* 0x000fe40008000000 */
[----:B------:R-:W-:Y:S02]  /*02d0*/  VIADD R3, R2, UR4 ;  /* 0x0000000402037c36 */ /* 0x000fe40008000000 */
[----:B------:R-:W-:Y:S02]  /*02e0*/  IMAD R9, R9, 0x4, R10 ;  /* 0x0000000409097824 */ /* 0x000fe400078e020a */
[----:B------:R-:W-:Y:S02]  /*02f0*/  IMAD R0, R0, 0x4, R3 ;  /* 0x0000000400007824 */ /* 0x000fe400078e0203 */
[----:B--2---:R-:W-:-:S05]  /*0300*/  FADD R6, R11, R6 ;  /* 0x000000060b067221 */ /* 0x004fca0000000000 */
[----:B------:R1:W-:Y:S01]  /*0310*/  STS [R9], R6 ;  /* 0x0000000609007388 */ /* 0x0003e20000000800 */
[----:B------:R-:W-:Y:S06]  /*0320*/  BAR.SYNC.DEFER_BLOCKING 0x0 ;  /* 0x0000000000007b1d */ /* 0x000fec0000010000 */
[----:B-1----:R-:W-:Y:S05]  /*0330*/  @!P0 EXIT ;  /* 0x000000000000894d */ /* 0x002fea0003800000 */
[----:B------:R-:W0:Y:S01]  /*0340*/  LDS R5, [R0] ;  /* 0x0000000000057984 */ /* 0x000e220000000800 */
[----:B------:R-:W1:Y:S01]  /*0350*/  LDC.64 R2, c[0x0][0x220] ;  /* 0x00008800ff027b82 */ /* 0x000e620000000a00 */
[----:B------:R-:W-:-:S04]  /*0360*/  IMAD R7, R7, 0x4, R8 ;  /* 0x0000000407077824 */ /* 0x000fc800078e0208 */
[----:B-1----:R-:W-:-:S05]  /*0370*/  IMAD.WIDE R2, R7, 0x4, R2 ;  /* 0x0000000407027825 */ /* 0x002fca00078e0202 */
[----:B0-----:R-:W-:Y:S01]  /*0380*/  STG.E desc[UR6][R2.64], R5 ;  /* 0x0000000502007986 */ /* 0x001fe2000c101906 */
[----:B------:R-:W-:Y:S05]  /*0390*/  EXIT ;  /* 0x000000000000794d */ /* 0x000fea0003800000 */
.L_x_0:
[----:B------:R-:W-:-:S00]  /*03a0*/  BRA `(.L_x_0) ;  /* 0xfffffffc00fc7947 */ /* 0x000fc0000383ffff */
[----:B------:R-:W-:-:S00]  /*03b0*/  NOP ;  /* 0x0000000000007918 */ /* 0x000fc00000000000 */
        /* <DEDUP_REMOVED lines=12> */
.L_x_1:


//--------------------- .nv.shared.triton_poi_fused_cat_clone_0 --------------------------
	.section	.nv.shared.triton_poi_fused_cat_clone_0,"aw",@nobits
	.sectionflags	@""
	.align	16
	.zero		1024


//--------------------- .nv.constant0.triton_poi_fused_cat_clone_0 --------------------------
	.section	.nv.constant0.triton_poi_fused_cat_clone_0,"a",@progbits
	.sectionflags	@""
	.align	4
.nv.constant0.triton_poi_fused_cat_clone_0:
	.zero		560
